//
// Generated by NVIDIA NVVM Compiler
//
// Compiler Build ID: CL-36424714
// Cuda compilation tools, release 13.0, V13.0.88
// Based on NVVM 20.0.0
//

.version 9.0
.target sm_100
.address_size 64

	// .globl	threshold

.visible .entry threshold(
	.param .u64 .ptr .align 1 threshold_param_0,
	.param .u32 threshold_param_1,
	.param .f32 threshold_param_2
)
{
	.reg .pred 	%p<3>;
	.reg .b32 	%r<7>;
	.reg .b32 	%f<3>;
	.reg .b64 	%rd<5>;

	ld.param.u64 	%rd2, [threshold_param_0];
	ld.param.u32 	%r2, [threshold_param_1];
	ld.param.f32 	%f1, [threshold_param_2];
	mov.u32 	%r3, %ctaid.x;
	mov.u32 	%r4, %ntid.x;
	mov.u32 	%r5, %tid.x;
	mad.lo.s32 	%r1, %r3, %r4, %r5;
	setp.ge.s32 	%p1, %r1, %r2;
	@%p1 bra 	$L__BB0_3;
	cvta.to.global.u64 	%rd3, %rd2;
	mul.wide.s32 	%rd4, %r1, 4;
	add.s64 	%rd1, %rd3, %rd4;
	ld.global.f32 	%f2, [%rd1];
	setp.geu.f32 	%p2, %f2, %f1;
	@%p2 bra 	$L__BB0_3;
	mov.b32 	%r6, 0;
	st.global.u32 	[%rd1], %r6;
$L__BB0_3:
	ret;

}


// ===== COMPILED SASS (sm_100) =====

	.target	sm_100

	.elftype	@"ET_EXEC"


//--------------------- .note.nv.tkinfo           --------------------------
	.section	.note.nv.tkinfo,"",@"SHT_NOTE"
	.sectionflags	@"SHF_NOTE_NV_TKINFO"
	.tkinfo
        /*0018*/ 	.word	0x00000002
        /*0030*/ 	.string	""
        /*0030*/ 	.string	"ptxas"
        /*0030*/ 	.string	"Cuda compilation tools, release 13.0, V13.0.88"
        /*0030*/ 	.string	"Build cuda_13.0.r13.0/compiler.36424714_0"
        /*0030*/ 	.string	"-arch sm_100 -m 64 "



//--------------------- .note.nv.cuinfo           --------------------------
	.section	.note.nv.cuinfo,"",@"SHT_NOTE"
	.sectionflags	@"SHF_NOTE_NV_CUINFO"
        /*0018*/ 	.short	0x0002
        /*001a*/ 	.short	0x0064
        /*001c*/ 	.short	0x0082
	.zero		2


//--------------------- .nv.info                  --------------------------
	.section	.nv.info,"",@"SHT_CUDA_INFO"
	.align	4


	//----- nvinfo : EIATTR_REGCOUNT
	.align		4
        /*0000*/ 	.byte	0x04, 0x2f
        /*0002*/ 	.short	(.L_1 - .L_0)
	.align		4
.L_0:
        /*0004*/ 	.word	index@(threshold)
        /*0008*/ 	.word	0x00000008


	//----- nvinfo : EIATTR_FRAME_SIZE
	.align		4
.L_1:
        /*000c*/ 	.byte	0x04, 0x11
        /*000e*/ 	.short	(.L_3 - .L_2)
	.align		4
.L_2:
        /*0010*/ 	.word	index@(threshold)
        /*0014*/ 	.word	0x00000000


	//----- nvinfo : EIATTR_MIN_STACK_SIZE
	.align		4
.L_3:
        /*0018*/ 	.byte	0x04, 0x12
        /*001a*/ 	.short	(.L_5 - .L_4)
	.align		4
.L_4:
        /*001c*/ 	.word	index@(threshold)
        /*0020*/ 	.word	0x00000000
.L_5:


//--------------------- .nv.compat                --------------------------
	.section	.nv.compat,"",@"SHT_CUDA_COMPAT_INFO"
	.align	4
        /*0000*/ 	.byte	0x02, 0x09, 0x00, 0x00, 0x02, 0x02, 0x01, 0x00, 0x02, 0x05, 0x05, 0x00, 0x03, 0x07, 0x01, 0x01
        /*0010*/ 	.byte	0x02, 0x03, 0x00, 0x00, 0x02, 0x06, 0x01, 0x00, 0x04, 0x0b, 0x08, 0x00, 0x09, 0x00, 0x00, 0x00
        /*0020*/ 	.byte	0x00, 0x00, 0x00, 0x00


//--------------------- .nv.info.threshold        --------------------------
	.section	.nv.info.threshold,"",@"SHT_CUDA_INFO"
	.sectionflags	@""
	.align	4


	//----- nvinfo : EIATTR_CUDA_API_VERSION
	.align		4
        /*0000*/ 	.byte	0x04, 0x37
        /*0002*/ 	.short	(.L_7 - .L_6)
.L_6:
        /*0004*/ 	.word	0x00000082


	//----- nvinfo : EIATTR_KPARAM_INFO
	.align		4
.L_7:
        /*0008*/ 	.byte	0x04, 0x17
        /*000a*/ 	.short	(.L_9 - .L_8)
.L_8:
        /*000c*/ 	.word	0x00000000
        /*0010*/ 	.short	0x0002
        /*0012*/ 	.short	0x000c
        /*0014*/ 	.byte	0x00, 0xf0, 0x11, 0x00


	//----- nvinfo : EIATTR_KPARAM_INFO
	.align		4
.L_9:
        /*0018*/ 	.byte	0x04, 0x17
        /*001a*/ 	.short	(.L_11 - .L_10)
.L_10:
        /*001c*/ 	.word	0x00000000
        /*0020*/ 	.short	0x0001
        /*0022*/ 	.short	0x0008
        /*0024*/ 	.byte	0x00, 0xf0, 0x11, 0x00


	//----- nvinfo : EIATTR_KPARAM_INFO
	.align		4
.L_11:
        /*0028*/ 	.byte	0x04, 0x17
        /*002a*/ 	.short	(.L_13 - .L_12)
.L_12:
        /*002c*/ 	.word	0x00000000
        /*0030*/ 	.short	0x0000
        /*0032*/ 	.short	0x0000
        /*0034*/ 	.byte	0x00, 0xf5, 0x21, 0x00


	//----- nvinfo : EIATTR_SPARSE_MMA_MASK
	.align		4
.L_13:
        /*0038*/ 	.byte	0x03, 0x50
        /*003a*/ 	.short	0x0000


	//----- nvinfo : EIATTR_MAXREG_COUNT
	.align		4
        /*003c*/ 	.byte	0x03, 0x1b
        /*003e*/ 	.short	0x00ff


	//----- nvinfo : EIATTR_MERCURY_ISA_VERSION
	.align		4
        /*0040*/ 	.byte	0x03, 0x5f
        /*0042*/ 	.short	0x0101


	//----- nvinfo : EIATTR_VRC_CTA_INIT_COUNT
	.align		4
        /*0044*/ 	.byte	0x02, 0x4a
	.zero		1
	.zero		1


	//----- nvinfo : EIATTR_EXIT_INSTR_OFFSETS
	.align		4
        /*0048*/ 	.byte	0x04, 0x1c
        /*004a*/ 	.short	(.L_15 - .L_14)


	//   ....[0]....
.L_14:
        /*004c*/ 	.word	0x00000070


	//   ....[1]....
        /*0050*/ 	.word	0x000000e0


	//   ....[2]....
        /*0054*/ 	.word	0x00000100


	//----- nvinfo : EIATTR_CBANK_PARAM_SIZE
	.align		4
.L_15:
        /*0058*/ 	.byte	0x03, 0x19
        /*005a*/ 	.short	0x0010


	//----- nvinfo : EIATTR_PARAM_CBANK
	.align		4
        /*005c*/ 	.byte	0x04, 0x0a
        /*005e*/ 	.short	(.L_17 - .L_16)
	.align		4
.L_16:
        /*0060*/ 	.word	index@(.nv.constant0.threshold)
        /*0064*/ 	.short	0x0380
        /*0066*/ 	.short	0x0010


	//----- nvinfo : EIATTR_SW_WAR
	.align		4
.L_17:
        /*0068*/ 	.byte	0x04, 0x36
        /*006a*/ 	.short	(.L_19 - .L_18)
.L_18:
        /*006c*/ 	.word	0x00000008
.L_19:


//--------------------- .nv.callgraph             --------------------------
	.section	.nv.callgraph,"",@"SHT_CUDA_CALLGRAPH"
	.align	4
	.sectionentsize	8
	.align		4
        /*0000*/ 	.word	0x00000000
	.align		4
        /*0004*/ 	.word	0xffffffff
	.align		4
        /*0008*/ 	.word	0x00000000
	.align		4
        /*000c*/ 	.word	0xfffffffe
	.align		4
        /*0010*/ 	.word	0x00000000
	.align		4
        /*0014*/ 	.word	0xfffffffd
	.align		4
        /*0018*/ 	.word	0x00000000
	.align		4
        /*001c*/ 	.word	0xfffffffc


//--------------------- .text.threshold           --------------------------
	.section	.text.threshold,"ax",@progbits
	.align	128
        .global         threshold
        .type           threshold,@function
        .size           threshold,(.L_x_1 - threshold)
        .other          threshold,@"STO_CUDA_ENTRY STV_DEFAULT"
threshold:
.text.threshold:
[----:B------:R-:W-:Y:S01]  /*0000*/  LDC R1, c[0x0][0x37c] ;  /* 0x0000df00ff017b82 */ /* 0x000fe20000000800 */
[----:B------:R-:W0:Y:S07]  /*0010*/  S2R R0, SR_TID.X ;  /* 0x0000000000007919 */ /* 0x000e2e0000002100 */
[----:B------:R-:W0:Y:S01]  /*0020*/  S2UR UR4, SR_CTAID.X ;  /* 0x00000000000479c3 */ /* 0x000e220000002500 */
[----:B------:R-:W1:Y:S07]  /*0030*/  LDCU UR5, c[0x0][0x388] ;  /* 0x00007100ff0577ac */ /* 0x000e6e0008000800 */
[----:B------:R-:W0:Y:S02]  /*0040*/  LDC R5, c[0x0][0x360] ;  /* 0x0000d800ff057b82 */ /* 0x000e240000000800 */
[----:B0-----:R-:W-:-:S05]  /*0050*/  IMAD R5, R5, UR4, R0 ;  /* 0x0000000405057c24 */ /* 0x001fca000f8e0200 */
[----:B-1----:R-:W-:-:S13]  /*0060*/  ISETP.GE.AND P0, PT, R5, UR5, PT ;  /* 0x0000000505007c0c */ /* 0x002fda000bf06270 */
[----:B------:R-:W-:Y:S05]  /*0070*/  @P0 EXIT ;  /* 0x000000000000094d */ /* 0x000fea0003800000 */
[----:B------:R-:W0:Y:S01]  /*0080*/  LDC.64 R2, c[0x0][0x380] ;  /* 0x0000e000ff027b82 */ /* 0x000e220000000a00 */
[----:B------:R-:W1:Y:S01]  /*0090*/  LDCU.64 UR4, c[0x0][0x358] ;  /* 0x00006b00ff0477ac */ /* 0x000e620008000a00 */
[----:B------:R-:W2:Y:S01]  /*00a0*/  LDCU UR6, c[0x0][0x38c] ;  /* 0x00007180ff0677ac */ /* 0x000ea20008000800 */
[----:B0-----:R-:W-:-:S05]  /*00b0*/  IMAD.WIDE R2, R5, 0x4, R2 ;  /* 0x0000000405027825 */ /* 0x001fca00078e0202 */
[----:B-1----:R-:W2:Y:S02]  /*00c0*/  LDG.E R0, desc[UR4][R2.64] ;  /* 0x0000000402007981 */ /* 0x002ea4000c1e1900 */
[----:B--2---:R-:W-:-:S13]  /*00d0*/  FSETP.GEU.AND P0, PT, R0, UR6, PT ;  /* 0x0000000600007c0b */ /* 0x004fda000bf0e000 */
[----:B------:R-:W-:Y:S05]  /*00e0*/  @P0 EXIT ;  /* 0x000000000000094d */ /* 0x000fea0003800000 */
[----:B------:R-:W-:Y:S01]  /*00f0*/  STG.E desc[UR4][R2.64], RZ ;  /* 0x000000ff02007986 */ /* 0x000fe2000c101904 */
[----:B------:R-:W-:Y:S05]  /*0100*/  EXIT ;  /* 0x000000000000794d */ /* 0x000fea0003800000 */
.L_x_0:
[----:B------:R-:W-:-:S00]  /*0110*/  BRA `(.L_x_0) ;  /* 0xfffffffc00fc7947 */ /* 0x000fc0000383ffff */
[----:B------:R-:W-:-:S00]  /*0120*/  NOP ;  /* 0x0000000000007918 */ /* 0x000fc00000000000 */
        /* <DEDUP_REMOVED lines=13> */
.L_x_1:


//--------------------- .nv.shared.reserved.0     --------------------------
	.section	.nv.shared.reserved.0,"aw",@nobits
	.weak		__nv_reservedSMEM_offset_0_alias
	.size		__nv_reservedSMEM_offset_0_alias, 0, 64
	.other		__nv_reservedSMEM_offset_0_alias,@"STO_CUDA_RESERVED_SHARED STV_DEFAULT"
__nv_reservedSMEM_offset_0_alias:
	.zero		0
	.zero		64


//--------------------- .nv.constant0.threshold   --------------------------
	.section	.nv.constant0.threshold,"a",@progbits
	.sectionflags	@""
	.align	4
.nv.constant0.threshold:
	.zero		912


//--------------------- SYMBOLS --------------------------

	.type		.nv.reservedSmem.offset0,@object
	.size		.nv.reservedSmem.offset0,0x4
